//
// Generated by NVIDIA NVVM Compiler
//
// Compiler Build ID: CL-36424714
// Cuda compilation tools, release 13.0, V13.0.88
// Based on NVVM 20.0.0
//

.version 9.0
.target sm_100
.address_size 64

	// .globl	_Z6vecAddPfS_S_

.visible .entry _Z6vecAddPfS_S_(
	.param .u64 .ptr .align 1 _Z6vecAddPfS_S__param_0,
	.param .u64 .ptr .align 1 _Z6vecAddPfS_S__param_1,
	.param .u64 .ptr .align 1 _Z6vecAddPfS_S__param_2
)
{
	.reg .pred 	%p<2>;
	.reg .b32 	%r<5>;
	.reg .b32 	%f<4>;
	.reg .b64 	%rd<11>;

	ld.param.u64 	%rd1, [_Z6vecAddPfS_S__param_0];
	ld.param.u64 	%rd2, [_Z6vecAddPfS_S__param_1];
	ld.param.u64 	%rd3, [_Z6vecAddPfS_S__param_2];
	mov.u32 	%r2, %ctaid.x;
	mov.u32 	%r3, %ntid.x;
	mov.u32 	%r4, %tid.x;
	mad.lo.s32 	%r1, %r2, %r3, %r4;
	setp.gt.s32 	%p1, %r1, 99;
	@%p1 bra 	$L__BB0_2;
	cvta.to.global.u64 	%rd4, %rd1;
	cvta.to.global.u64 	%rd5, %rd2;
	cvta.to.global.u64 	%rd6, %rd3;
	mul.wide.s32 	%rd7, %r1, 4;
	add.s64 	%rd8, %rd4, %rd7;
	ld.global.f32 	%f1, [%rd8];
	add.s64 	%rd9, %rd5, %rd7;
	ld.global.f32 	%f2, [%rd9];
	add.f32 	%f3, %f1, %f2;
	add.s64 	%rd10, %rd6, %rd7;
	st.global.f32 	[%rd10], %f3;
$L__BB0_2:
	ret;

}
	// .globl	_Z16vecAdd_alternatePfS_S_
.visible .entry _Z16vecAdd_alternatePfS_S_(
	.param .u64 .ptr .align 1 _Z16vecAdd_alternatePfS_S__param_0,
	.param .u64 .ptr .align 1 _Z16vecAdd_alternatePfS_S__param_1,
	.param .u64 .ptr .align 1 _Z16vecAdd_alternatePfS_S__param_2
)
{
	.reg .pred 	%p<2>;
	.reg .b32 	%r<6>;
	.reg .b32 	%f<7>;
	.reg .b64 	%rd<11>;

	ld.param.u64 	%rd1, [_Z16vecAdd_alternatePfS_S__param_0];
	ld.param.u64 	%rd2, [_Z16vecAdd_alternatePfS_S__param_1];
	ld.param.u64 	%rd3, [_Z16vecAdd_alternatePfS_S__param_2];
	mov.u32 	%r2, %ctaid.x;
	mov.u32 	%r3, %ntid.x;
	mov.u32 	%r4, %tid.x;
	mad.lo.s32 	%r5, %r2, %r3, %r4;
	shl.b32 	%r1, %r5, 1;
	setp.gt.s32 	%p1, %r1, 98;
	@%p1 bra 	$L__BB1_2;
	cvta.to.global.u64 	%rd4, %rd1;
	cvta.to.global.u64 	%rd5, %rd2;
	cvta.to.global.u64 	%rd6, %rd3;
	mul.wide.s32 	%rd7, %r1, 4;
	add.s64 	%rd8, %rd4, %rd7;
	ld.global.f32 	%f1, [%rd8];
	add.s64 	%rd9, %rd5, %rd7;
	ld.global.f32 	%f2, [%rd9];
	add.f32 	%f3, %f1, %f2;
	add.s64 	%rd10, %rd6, %rd7;
	st.global.f32 	[%rd10], %f3;
	ld.global.f32 	%f4, [%rd8+4];
	ld.global.f32 	%f5, [%rd9+4];
	add.f32 	%f6, %f4, %f5;
	st.global.f32 	[%rd10+4], %f6;
$L__BB1_2:
	ret;

}


// ===== COMPILED SASS (sm_100) =====

	.target	sm_100

	.elftype	@"ET_EXEC"


//--------------------- .note.nv.tkinfo           --------------------------
	.section	.note.nv.tkinfo,"",@"SHT_NOTE"
	.sectionflags	@"SHF_NOTE_NV_TKINFO"
	.tkinfo
        /*0018*/ 	.word	0x00000002
        /*0030*/ 	.string	""
        /*0030*/ 	.string	"ptxas"
        /*0030*/ 	.string	"Cuda compilation tools, release 13.0, V13.0.88"
        /*0030*/ 	.string	"Build cuda_13.0.r13.0/compiler.36424714_0"
        /*0030*/ 	.string	"-arch sm_100 -m 64 "



//--------------------- .note.nv.cuinfo           --------------------------
	.section	.note.nv.cuinfo,"",@"SHT_NOTE"
	.sectionflags	@"SHF_NOTE_NV_CUINFO"
        /*0018*/ 	.short	0x0002
        /*001a*/ 	.short	0x0064
        /*001c*/ 	.short	0x0082
	.zero		2


//--------------------- .nv.info                  --------------------------
	.section	.nv.info,"",@"SHT_CUDA_INFO"
	.align	4


	//----- nvinfo : EIATTR_REGCOUNT
	.align		4
        /*0000*/ 	.byte	0x04, 0x2f
        /*0002*/ 	.short	(.L_1 - .L_0)
	.align		4
.L_0:
        /*0004*/ 	.word	index@(_Z6vecAddPfS_S_)
        /*0008*/ 	.word	0x0000000c


	//----- nvinfo : EIATTR_FRAME_SIZE
	.align		4
.L_1:
        /*000c*/ 	.byte	0x04, 0x11
        /*000e*/ 	.short	(.L_3 - .L_2)
	.align		4
.L_2:
        /*0010*/ 	.word	index@(_Z6vecAddPfS_S_)
        /*0014*/ 	.word	0x00000000


	//----- nvinfo : EIATTR_REGCOUNT
	.align		4
.L_3:
        /*0018*/ 	.byte	0x04, 0x2f
        /*001a*/ 	.short	(.L_5 - .L_4)
	.align		4
.L_4:
        /*001c*/ 	.word	index@(_Z16vecAdd_alternatePfS_S_)
        /*0020*/ 	.word	0x0000000e


	//----- nvinfo : EIATTR_FRAME_SIZE
	.align		4
.L_5:
        /*0024*/ 	.byte	0x04, 0x11
        /*0026*/ 	.short	(.L_7 - .L_6)
	.align		4
.L_6:
        /*0028*/ 	.word	index@(_Z16vecAdd_alternatePfS_S_)
        /*002c*/ 	.word	0x00000000


	//----- nvinfo : EIATTR_MIN_STACK_SIZE
	.align		4
.L_7:
        /*0030*/ 	.byte	0x04, 0x12
        /*0032*/ 	.short	(.L_9 - .L_8)
	.align		4
.L_8:
        /*0034*/ 	.word	index@(_Z16vecAdd_alternatePfS_S_)
        /*0038*/ 	.word	0x00000000


	//----- nvinfo : EIATTR_MIN_STACK_SIZE
	.align		4
.L_9:
        /*003c*/ 	.byte	0x04, 0x12
        /*003e*/ 	.short	(.L_11 - .L_10)
	.align		4
.L_10:
        /*0040*/ 	.word	index@(_Z6vecAddPfS_S_)
        /*0044*/ 	.word	0x00000000
.L_11:


//--------------------- .nv.compat                --------------------------
	.section	.nv.compat,"",@"SHT_CUDA_COMPAT_INFO"
	.align	4
        /*0000*/ 	.byte	0x02, 0x09, 0x00, 0x00, 0x02, 0x02, 0x01, 0x00, 0x02, 0x05, 0x05, 0x00, 0x03, 0x07, 0x01, 0x01
        /*0010*/ 	.byte	0x02, 0x03, 0x00, 0x00, 0x02, 0x06, 0x01, 0x00, 0x04, 0x0b, 0x08, 0x00, 0x09, 0x00, 0x00, 0x00
        /*0020*/ 	.byte	0x00, 0x00, 0x00, 0x00


//--------------------- .nv.info._Z16vecAdd_alternatePfS_S_ --------------------------
	.section	.nv.info._Z16vecAdd_alternatePfS_S_,"",@"SHT_CUDA_INFO"
	.sectionflags	@""
	.align	4


	//----- nvinfo : EIATTR_CUDA_API_VERSION
	.align		4
        /*0000*/ 	.byte	0x04, 0x37
        /*0002*/ 	.short	(.L_13 - .L_12)
.L_12:
        /*0004*/ 	.word	0x00000082


	//----- nvinfo : EIATTR_KPARAM_INFO
	.align		4
.L_13:
        /*0008*/ 	.byte	0x04, 0x17
        /*000a*/ 	.short	(.L_15 - .L_14)
.L_14:
        /*000c*/ 	.word	0x00000000
        /*0010*/ 	.short	0x0002
        /*0012*/ 	.short	0x0010
        /*0014*/ 	.byte	0x00, 0xf5, 0x21, 0x00


	//----- nvinfo : EIATTR_KPARAM_INFO
	.align		4
.L_15:
        /*0018*/ 	.byte	0x04, 0x17
        /*001a*/ 	.short	(.L_17 - .L_16)
.L_16:
        /*001c*/ 	.word	0x00000000
        /*0020*/ 	.short	0x0001
        /*0022*/ 	.short	0x0008
        /*0024*/ 	.byte	0x00, 0xf5, 0x21, 0x00


	//----- nvinfo : EIATTR_KPARAM_INFO
	.align		4
.L_17:
        /*0028*/ 	.byte	0x04, 0x17
        /*002a*/ 	.short	(.L_19 - .L_18)
.L_18:
        /*002c*/ 	.word	0x00000000
        /*0030*/ 	.short	0x0000
        /*0032*/ 	.short	0x0000
        /*0034*/ 	.byte	0x00, 0xf5, 0x21, 0x00


	//----- nvinfo : EIATTR_SPARSE_MMA_MASK
	.align		4
.L_19:
        /*0038*/ 	.byte	0x03, 0x50
        /*003a*/ 	.short	0x0000


	//----- nvinfo : EIATTR_MAXREG_COUNT
	.align		4
        /*003c*/ 	.byte	0x03, 0x1b
        /*003e*/ 	.short	0x00ff


	//----- nvinfo : EIATTR_MERCURY_ISA_VERSION
	.align		4
        /*0040*/ 	.byte	0x03, 0x5f
        /*0042*/ 	.short	0x0101


	//----- nvinfo : EIATTR_VRC_CTA_INIT_COUNT
	.align		4
        /*0044*/ 	.byte	0x02, 0x4a
	.zero		1
	.zero		1


	//----- nvinfo : EIATTR_EXIT_INSTR_OFFSETS
	.align		4
        /*0048*/ 	.byte	0x04, 0x1c
        /*004a*/ 	.short	(.L_21 - .L_20)


	//   ....[0]....
.L_20:
        /*004c*/ 	.word	0x00000070


	//   ....[1]....
        /*0050*/ 	.word	0x00000170


	//----- nvinfo : EIATTR_CBANK_PARAM_SIZE
	.align		4
.L_21:
        /*0054*/ 	.byte	0x03, 0x19
        /*0056*/ 	.short	0x0018


	//----- nvinfo : EIATTR_PARAM_CBANK
	.align		4
        /*0058*/ 	.byte	0x04, 0x0a
        /*005a*/ 	.short	(.L_23 - .L_22)
	.align		4
.L_22:
        /*005c*/ 	.word	index@(.nv.constant0._Z16vecAdd_alternatePfS_S_)
        /*0060*/ 	.short	0x0380
        /*0062*/ 	.short	0x0018


	//----- nvinfo : EIATTR_SW_WAR
	.align		4
.L_23:
        /*0064*/ 	.byte	0x04, 0x36
        /*0066*/ 	.short	(.L_25 - .L_24)
.L_24:
        /*0068*/ 	.word	0x00000008
.L_25:


//--------------------- .nv.info._Z6vecAddPfS_S_  --------------------------
	.section	.nv.info._Z6vecAddPfS_S_,"",@"SHT_CUDA_INFO"
	.sectionflags	@""
	.align	4


	//----- nvinfo : EIATTR_CUDA_API_VERSION
	.align		4
        /*0000*/ 	.byte	0x04, 0x37
        /*0002*/ 	.short	(.L_27 - .L_26)
.L_26:
        /*0004*/ 	.word	0x00000082


	//----- nvinfo : EIATTR_KPARAM_INFO
	.align		4
.L_27:
        /*0008*/ 	.byte	0x04, 0x17
        /*000a*/ 	.short	(.L_29 - .L_28)
.L_28:
        /*000c*/ 	.word	0x00000000
        /*0010*/ 	.short	0x0002
        /*0012*/ 	.short	0x0010
        /*0014*/ 	.byte	0x00, 0xf5, 0x21, 0x00


	//----- nvinfo : EIATTR_KPARAM_INFO
	.align		4
.L_29:
        /*0018*/ 	.byte	0x04, 0x17
        /*001a*/ 	.short	(.L_31 - .L_30)
.L_30:
        /*001c*/ 	.word	0x00000000
        /*0020*/ 	.short	0x0001
        /*0022*/ 	.short	0x0008
        /*0024*/ 	.byte	0x00, 0xf5, 0x21, 0x00


	//----- nvinfo : EIATTR_KPARAM_INFO
	.align		4
.L_31:
        /*0028*/ 	.byte	0x04, 0x17
        /*002a*/ 	.short	(.L_33 - .L_32)
.L_32:
        /*002c*/ 	.word	0x00000000
        /*0030*/ 	.short	0x0000
        /*0032*/ 	.short	0x0000
        /*0034*/ 	.byte	0x00, 0xf5, 0x21, 0x00


	//----- nvinfo : EIATTR_SPARSE_MMA_MASK
	.align		4
.L_33:
        /*0038*/ 	.byte	0x03, 0x50
        /*003a*/ 	.short	0x0000


	//----- nvinfo : EIATTR_MAXREG_COUNT
	.align		4
        /*003c*/ 	.byte	0x03, 0x1b
        /*003e*/ 	.short	0x00ff


	//----- nvinfo : EIATTR_MERCURY_ISA_VERSION
	.align		4
        /*0040*/ 	.byte	0x03, 0x5f
        /*0042*/ 	.short	0x0101


	//----- nvinfo : EIATTR_VRC_CTA_INIT_COUNT
	.align		4
        /*0044*/ 	.byte	0x02, 0x4a
	.zero		1
	.zero		1


	//----- nvinfo : EIATTR_EXIT_INSTR_OFFSETS
	.align		4
        /*0048*/ 	.byte	0x04, 0x1c
        /*004a*/ 	.short	(.L_35 - .L_34)


	//   ....[0]....
.L_34:
        /*004c*/ 	.word	0x00000060


	//   ....[1]....
        /*0050*/ 	.word	0x00000120


	//----- nvinfo : EIATTR_CBANK_PARAM_SIZE
	.align		4
.L_35:
        /*0054*/ 	.byte	0x03, 0x19
        /*0056*/ 	.short	0x0018


	//----- nvinfo : EIATTR_PARAM_CBANK
	.align		4
        /*0058*/ 	.byte	0x04, 0x0a
        /*005a*/ 	.short	(.L_37 - .L_36)
	.align		4
.L_36:
        /*005c*/ 	.word	index@(.nv.constant0._Z6vecAddPfS_S_)
        /*0060*/ 	.short	0x0380
        /*0062*/ 	.short	0x0018


	//----- nvinfo : EIATTR_SW_WAR
	.align		4
.L_37:
        /*0064*/ 	.byte	0x04, 0x36
        /*0066*/ 	.short	(.L_39 - .L_38)
.L_38:
        /*0068*/ 	.word	0x00000008
.L_39:


//--------------------- .nv.callgraph             --------------------------
	.section	.nv.callgraph,"",@"SHT_CUDA_CALLGRAPH"
	.align	4
	.sectionentsize	8
	.align		4
        /*0000*/ 	.word	0x00000000
	.align		4
        /*0004*/ 	.word	0xffffffff
	.align		4
        /*0008*/ 	.word	0x00000000
	.align		4
        /*000c*/ 	.word	0xfffffffe
	.align		4
        /*0010*/ 	.word	0x00000000
	.align		4
        /*0014*/ 	.word	0xfffffffd
	.align		4
        /*0018*/ 	.word	0x00000000
	.align		4
        /*001c*/ 	.word	0xfffffffc


//--------------------- .text._Z16vecAdd_alternatePfS_S_ --------------------------
	.section	.text._Z16vecAdd_alternatePfS_S_,"ax",@progbits
	.align	128
        .global         _Z16vecAdd_alternatePfS_S_
        .type           _Z16vecAdd_alternatePfS_S_,@function
        .size           _Z16vecAdd_alternatePfS_S_,(.L_x_2 - _Z16vecAdd_alternatePfS_S_)
        .other          _Z16vecAdd_alternatePfS_S_,@"STO_CUDA_ENTRY STV_DEFAULT"
_Z16vecAdd_alternatePfS_S_:
.text._Z16vecAdd_alternatePfS_S_:
[----:B------:R-:W-:Y:S01]  /*0000*/  LDC R1, c[0x0][0x37c] ;  /* 0x0000df00ff017b82 */ /* 0x000fe20000000800 */
[----:B------:R-:W0:Y:S07]  /*0010*/  S2R R3, SR_TID.X ;  /* 0x0000000000037919 */ /* 0x000e2e0000002100 */
[----:B------:R-:W0:Y:S08]  /*0020*/  S2UR UR4, SR_CTAID.X ;  /* 0x00000000000479c3 */ /* 0x000e300000002500 */
[----:B------:R-:W0:Y:S02]  /*0030*/  LDC R0, c[0x0][0x360] ;  /* 0x0000d800ff007b82 */ /* 0x000e240000000800 */
[----:B0-----:R-:W-:-:S05]  /*0040*/  IMAD R0, R0, UR4, R3 ;  /* 0x0000000400007c24 */ /* 0x001fca000f8e0203 */
[----:B------:R-:W-:-:S04]  /*0050*/  SHF.L.U32 R9, R0, 0x1, RZ ;  /* 0x0000000100097819 */ /* 0x000fc800000006ff */
[----:B------:R-:W-:-:S13]  /*0060*/  ISETP.GT.AND P0, PT, R9, 0x62, PT ;  /* 0x000000620900780c */ /* 0x000fda0003f04270 */
[----:B------:R-:W-:Y:S05]  /*0070*/  @P0 EXIT ;  /* 0x000000000000094d */ /* 0x000fea0003800000 */
[----:B------:R-:W0:Y:S01]  /*0080*/  LDC.64 R2, c[0x0][0x380] ;  /* 0x0000e000ff027b82 */ /* 0x000e220000000a00 */
[----:B------:R-:W1:Y:S07]  /*0090*/  LDCU.64 UR4, c[0x0][0x358] ;  /* 0x00006b00ff0477ac */ /* 0x000e6e0008000a00 */
[----:B------:R-:W2:Y:S08]  /*00a0*/  LDC.64 R4, c[0x0][0x388] ;  /* 0x0000e200ff047b82 */ /* 0x000eb00000000a00 */
[----:B------:R-:W3:Y:S01]  /*00b0*/  LDC.64 R6, c[0x0][0x390] ;  /* 0x0000e400ff067b82 */ /* 0x000ee20000000a00 */
[----:B0-----:R-:W-:-:S05]  /*00c0*/  IMAD.WIDE R2, R9, 0x4, R2 ;  /* 0x0000000409027825 */ /* 0x001fca00078e0202 */
[----:B-1----:R-:W4:Y:S01]  /*00d0*/  LDG.E R0, desc[UR4][R2.64] ;  /* 0x0000000402007981 */ /* 0x002f22000c1e1900 */
[----:B--2---:R-:W-:-:S05]  /*00e0*/  IMAD.WIDE R4, R9, 0x4, R4 ;  /* 0x0000000409047825 */ /* 0x004fca00078e0204 */
[----:B------:R-:W4:Y:S01]  /*00f0*/  LDG.E R11, desc[UR4][R4.64] ;  /* 0x00000004040b7981 */ /* 0x000f22000c1e1900 */
[----:B---3--:R-:W-:-:S04]  /*0100*/  IMAD.WIDE R6, R9, 0x4, R6 ;  /* 0x0000000409067825 */ /* 0x008fc800078e0206 */
[----:B----4-:R-:W-:-:S05]  /*0110*/  FADD R11, R0, R11 ;  /* 0x0000000b000b7221 */ /* 0x010fca0000000000 */
[----:B------:R-:W-:Y:S04]  /*0120*/  STG.E desc[UR4][R6.64], R11 ;  /* 0x0000000b06007986 */ /* 0x000fe8000c101904 */
[----:B------:R-:W2:Y:S04]  /*0130*/  LDG.E R0, desc[UR4][R2.64+0x4] ;  /* 0x0000040402007981 */ /* 0x000ea8000c1e1900 */
[----:B------:R-:W2:Y:S02]  /*0140*/  LDG.E R9, desc[UR4][R4.64+0x4] ;  /* 0x0000040404097981 */ /* 0x000ea4000c1e1900 */
[----:B--2---:R-:W-:-:S05]  /*0150*/  FADD R9, R0, R9 ;  /* 0x0000000900097221 */ /* 0x004fca0000000000 */
[----:B------:R-:W-:Y:S01]  /*0160*/  STG.E desc[UR4][R6.64+0x4], R9 ;  /* 0x0000040906007986 */ /* 0x000fe2000c101904 */
[----:B------:R-:W-:Y:S05]  /*0170*/  EXIT ;  /* 0x000000000000794d */ /* 0x000fea0003800000 */
.L_x_0:
[----:B------:R-:W-:-:S00]  /*0180*/  BRA `(.L_x_0) ;  /* 0xfffffffc00fc7947 */ /* 0x000fc0000383ffff */
[----:B------:R-:W-:-:S00]  /*0190*/  NOP ;  /* 0x0000000000007918 */ /* 0x000fc00000000000 */
        /* <DEDUP_REMOVED lines=14> */
.L_x_2:


//--------------------- .text._Z6vecAddPfS_S_     --------------------------
	.section	.text._Z6vecAddPfS_S_,"ax",@progbits
	.align	128
        .global         _Z6vecAddPfS_S_
        .type           _Z6vecAddPfS_S_,@function
        .size           _Z6vecAddPfS_S_,(.L_x_3 - _Z6vecAddPfS_S_)
        .other          _Z6vecAddPfS_S_,@"STO_CUDA_ENTRY STV_DEFAULT"
_Z6vecAddPfS_S_:
.text._Z6vecAddPfS_S_:
[----:B------:R-:W-:Y:S01]  /*0000*/  LDC R1, c[0x0][0x37c] ;  /* 0x0000df00ff017b82 */ /* 0x000fe20000000800 */
[----:B------:R-:W0:Y:S07]  /*0010*/  S2R R0, SR_TID.X ;  /* 0x0000000000007919 */ /* 0x000e2e0000002100 */
[----:B------:R-:W0:Y:S08]  /*0020*/  S2UR UR4, SR_CTAID.X ;  /* 0x00000000000479c3 */ /* 0x000e300000002500 */
[----:B------:R-:W0:Y:S02]  /*0030*/  LDC R9, c[0x0][0x360] ;  /* 0x0000d800ff097b82 */ /* 0x000e240000000800 */
[----:B0-----:R-:W-:-:S05]  /*0040*/  IMAD R9, R9, UR4, R0 ;  /* 0x0000000409097c24 */ /* 0x001fca000f8e0200 */
[----:B------:R-:W-:-:S13]  /*0050*/  ISETP.GT.AND P0, PT, R9, 0x63, PT ;  /* 0x000000630900780c */ /* 0x000fda0003f04270 */
[----:B------:R-:W-:Y:S05]  /*0060*/  @P0 EXIT ;  /* 0x000000000000094d */ /* 0x000fea0003800000 */
[----:B------:R-:W0:Y:S01]  /*0070*/  LDC.64 R2, c[0x0][0x380] ;  /* 0x0000e000ff027b82 */ /* 0x000e220000000a00 */
[----:B------:R-:W1:Y:S07]  /*0080*/  LDCU.64 UR4, c[0x0][0x358] ;  /* 0x00006b00ff0477ac */ /* 0x000e6e0008000a00 */
[----:B------:R-:W2:Y:S08]  /*0090*/  LDC.64 R4, c[0x0][0x388] ;  /* 0x0000e200ff047b82 */ /* 0x000eb00000000a00 */
[----:B------:R-:W3:Y:S01]  /*00a0*/  LDC.64 R6, c[0x0][0x390] ;  /* 0x0000e400ff067b82 */ /* 0x000ee20000000a00 */
[----:B0-----:R-:W-:-:S06]  /*00b0*/  IMAD.WIDE R2, R9, 0x4, R2 ;  /* 0x0000000409027825 */ /* 0x001fcc00078e0202 */
[----:B-1----:R-:W4:Y:S01]  /*00c0*/  LDG.E R2, desc[UR4][R2.64] ;  /* 0x0000000402027981 */ /* 0x002f22000c1e1900 */
[----:B--2---:R-:W-:-:S06]  /*00d0*/  IMAD.WIDE R4, R9, 0x4, R4 ;  /* 0x0000000409047825 */ /* 0x004fcc00078e0204 */
[----:B------:R-:W4:Y:S01]  /*00e0*/  LDG.E R5, desc[UR4][R4.64] ;  /* 0x0000000404057981 */ /* 0x000f22000c1e1900 */
[----:B---3--:R-:W-:-:S04]  /*00f0*/  IMAD.WIDE R6, R9, 0x4, R6 ;  /* 0x0000000409067825 */ /* 0x008fc800078e0206 */
[----:B----4-:R-:W-:-:S05]  /*0100*/  FADD R9, R2, R5 ;  /* 0x0000000502097221 */ /* 0x010fca0000000000 */
[----:B------:R-:W-:Y:S01]  /*0110*/  STG.E desc[UR4][R6.64], R9 ;  /* 0x0000000906007986 */ /* 0x000fe2000c101904 */
[----:B------:R-:W-:Y:S05]  /*0120*/  EXIT ;  /* 0x000000000000794d */ /* 0x000fea0003800000 */
.L_x_1:
        /* <DEDUP_REMOVED lines=13> */
.L_x_3:


//--------------------- .nv.shared.reserved.0     --------------------------
	.section	.nv.shared.reserved.0,"aw",@nobits
	.weak		__nv_reservedSMEM_offset_0_alias
	.size		__nv_reservedSMEM_offset_0_alias, 0, 64
	.other		__nv_reservedSMEM_offset_0_alias,@"STO_CUDA_RESERVED_SHARED STV_DEFAULT"
__nv_reservedSMEM_offset_0_alias:
	.zero		0
	.zero		64


//--------------------- .nv.constant0._Z16vecAdd_alternatePfS_S_ --------------------------
	.section	.nv.constant0._Z16vecAdd_alternatePfS_S_,"a",@progbits
	.sectionflags	@""
	.align	4
.nv.constant0._Z16vecAdd_alternatePfS_S_:
	.zero		920


//--------------------- .nv.constant0._Z6vecAddPfS_S_ --------------------------
	.section	.nv.constant0._Z6vecAddPfS_S_,"a",@progbits
	.sectionflags	@""
	.align	4
.nv.constant0._Z6vecAddPfS_S_:
	.zero		920


//--------------------- SYMBOLS --------------------------

	.type		.nv.reservedSmem.offset0,@object
	.size		.nv.reservedSmem.offset0,0x4
